//
// Generated by NVIDIA NVVM Compiler
//
// Compiler Build ID: CL-36424714
// Cuda compilation tools, release 13.0, V13.0.88
// Based on NVVM 20.0.0
//

.version 9.0
.target sm_100
.address_size 64

	// .globl	_Z8min_testPKf
.global .align 8 .b8 test[16];

.visible .entry _Z8min_testPKf(
	.param .u64 .ptr .align 1 _Z8min_testPKf_param_0
)
{
	.reg .pred 	%p<7>;
	.reg .b32 	%r<18>;
	.reg .b32 	%f<7>;
	.reg .b64 	%rd<17>;

	ld.param.u64 	%rd10, [_Z8min_testPKf_param_0];
	cvta.to.global.u64 	%rd1, %rd10;
	mov.u32 	%r2, %ntid.x;
	mov.u32 	%r3, %ctaid.x;
	mov.u32 	%r4, %tid.x;
	mad.lo.s32 	%r1, %r2, %r3, %r4;
	setp.gt.s32 	%p1, %r1, 9;
	@%p1 bra 	$L__BB0_4;
	mul.wide.s32 	%rd11, %r1, 4;
	add.s64 	%rd12, %rd1, %rd11;
	ld.global.f32 	%f1, [%rd12];
	ld.global.u64 	%rd15, [test];
	mov.b64 	{%r5, %r6}, %rd15;
	mov.b32 	%f3, %r5;
	setp.geu.f32 	%p2, %f1, %f3;
	@%p2 bra 	$L__BB0_4;
	mov.b32 	%r7, %f1;
	mov.b64 	%rd3, {%r7, %r8};
$L__BB0_3:
	atom.relaxed.global.cas.b64 	%rd15, [test], %rd15, %rd3;
	mov.b64 	{%r9, %r10}, %rd15;
	mov.b32 	%f4, %r9;
	setp.lt.f32 	%p3, %f1, %f4;
	@%p3 bra 	$L__BB0_3;
$L__BB0_4:
	add.s32 	%r11, %r1, -10;
	setp.gt.u32 	%p4, %r11, 9;
	@%p4 bra 	$L__BB0_8;
	mul.wide.u32 	%rd13, %r1, 4;
	add.s64 	%rd14, %rd1, %rd13;
	ld.global.f32 	%f2, [%rd14];
	ld.global.u64 	%rd16, [test];
	mov.b64 	{%r12, %r13}, %rd16;
	mov.b32 	%f5, %r13;
	setp.geu.f32 	%p5, %f2, %f5;
	@%p5 bra 	$L__BB0_8;
	mov.b32 	%r14, %f2;
	mov.b64 	%rd7, {%r15, %r14};
$L__BB0_7:
	atom.relaxed.global.cas.b64 	%rd16, [test], %rd16, %rd7;
	mov.b64 	{%r16, %r17}, %rd16;
	mov.b32 	%f6, %r17;
	setp.lt.f32 	%p6, %f2, %f6;
	@%p6 bra 	$L__BB0_7;
$L__BB0_8:
	ret;

}


// ===== COMPILED SASS (sm_100) =====

	.target	sm_100

	.elftype	@"ET_EXEC"


//--------------------- .note.nv.tkinfo           --------------------------
	.section	.note.nv.tkinfo,"",@"SHT_NOTE"
	.sectionflags	@"SHF_NOTE_NV_TKINFO"
	.tkinfo
        /*0018*/ 	.word	0x00000002
        /*0030*/ 	.string	""
        /*0030*/ 	.string	"ptxas"
        /*0030*/ 	.string	"Cuda compilation tools, release 13.0, V13.0.88"
        /*0030*/ 	.string	"Build cuda_13.0.r13.0/compiler.36424714_0"
        /*0030*/ 	.string	"-arch sm_100 -m 64 "



//--------------------- .note.nv.cuinfo           --------------------------
	.section	.note.nv.cuinfo,"",@"SHT_NOTE"
	.sectionflags	@"SHF_NOTE_NV_CUINFO"
        /*0018*/ 	.short	0x0002
        /*001a*/ 	.short	0x0064
        /*001c*/ 	.short	0x0082
	.zero		2


//--------------------- .nv.info                  --------------------------
	.section	.nv.info,"",@"SHT_CUDA_INFO"
	.align	4


	//----- nvinfo : EIATTR_REGCOUNT
	.align		4
        /*0000*/ 	.byte	0x04, 0x2f
        /*0002*/ 	.short	(.L_2 - .L_1)
	.align		4
.L_1:
        /*0004*/ 	.word	index@(_Z8min_testPKf)
        /*0008*/ 	.word	0x00000010


	//----- nvinfo : EIATTR_FRAME_SIZE
	.align		4
.L_2:
        /*000c*/ 	.byte	0x04, 0x11
        /*000e*/ 	.short	(.L_4 - .L_3)
	.align		4
.L_3:
        /*0010*/ 	.word	index@(_Z8min_testPKf)
        /*0014*/ 	.word	0x00000000


	//----- nvinfo : EIATTR_MIN_STACK_SIZE
	.align		4
.L_4:
        /*0018*/ 	.byte	0x04, 0x12
        /*001a*/ 	.short	(.L_6 - .L_5)
	.align		4
.L_5:
        /*001c*/ 	.word	index@(_Z8min_testPKf)
        /*0020*/ 	.word	0x00000000
.L_6:


//--------------------- .nv.compat                --------------------------
	.section	.nv.compat,"",@"SHT_CUDA_COMPAT_INFO"
	.align	4
        /*0000*/ 	.byte	0x02, 0x09, 0x00, 0x00, 0x02, 0x02, 0x01, 0x00, 0x02, 0x05, 0x05, 0x00, 0x03, 0x07, 0x01, 0x01
        /*0010*/ 	.byte	0x02, 0x03, 0x00, 0x00, 0x02, 0x06, 0x01, 0x00, 0x04, 0x0b, 0x08, 0x00, 0x09, 0x00, 0x00, 0x00
        /*0020*/ 	.byte	0x00, 0x00, 0x00, 0x00


//--------------------- .nv.info._Z8min_testPKf   --------------------------
	.section	.nv.info._Z8min_testPKf,"",@"SHT_CUDA_INFO"
	.sectionflags	@""
	.align	4


	//----- nvinfo : EIATTR_CUDA_API_VERSION
	.align		4
        /*0000*/ 	.byte	0x04, 0x37
        /*0002*/ 	.short	(.L_8 - .L_7)
.L_7:
        /*0004*/ 	.word	0x00000082


	//----- nvinfo : EIATTR_KPARAM_INFO
	.align		4
.L_8:
        /*0008*/ 	.byte	0x04, 0x17
        /*000a*/ 	.short	(.L_10 - .L_9)
.L_9:
        /*000c*/ 	.word	0x00000000
        /*0010*/ 	.short	0x0000
        /*0012*/ 	.short	0x0000
        /*0014*/ 	.byte	0x00, 0xf5, 0x21, 0x00


	//----- nvinfo : EIATTR_SPARSE_MMA_MASK
	.align		4
.L_10:
        /*0018*/ 	.byte	0x03, 0x50
        /*001a*/ 	.short	0x0000


	//----- nvinfo : EIATTR_MAXREG_COUNT
	.align		4
        /*001c*/ 	.byte	0x03, 0x1b
        /*001e*/ 	.short	0x00ff


	//----- nvinfo : EIATTR_MERCURY_ISA_VERSION
	.align		4
        /*0020*/ 	.byte	0x03, 0x5f
        /*0022*/ 	.short	0x0101


	//----- nvinfo : EIATTR_VRC_CTA_INIT_COUNT
	.align		4
        /*0024*/ 	.byte	0x02, 0x4a
	.zero		1
	.zero		1


	//----- nvinfo : EIATTR_EXIT_INSTR_OFFSETS
	.align		4
        /*0028*/ 	.byte	0x04, 0x1c
        /*002a*/ 	.short	(.L_12 - .L_11)


	//   ....[0]....
.L_11:
        /*002c*/ 	.word	0x00000190


	//   ....[1]....
        /*0030*/ 	.word	0x00000200


	//   ....[2]....
        /*0034*/ 	.word	0x00000250


	//----- nvinfo : EIATTR_CRS_STACK_SIZE
	.align		4
.L_12:
        /*0038*/ 	.byte	0x04, 0x1e
        /*003a*/ 	.short	(.L_14 - .L_13)
.L_13:
        /*003c*/ 	.word	0x00000000


	//----- nvinfo : EIATTR_CBANK_PARAM_SIZE
	.align		4
.L_14:
        /*0040*/ 	.byte	0x03, 0x19
        /*0042*/ 	.short	0x0008


	//----- nvinfo : EIATTR_PARAM_CBANK
	.align		4
        /*0044*/ 	.byte	0x04, 0x0a
        /*0046*/ 	.short	(.L_16 - .L_15)
	.align		4
.L_15:
        /*0048*/ 	.word	index@(.nv.constant0._Z8min_testPKf)
        /*004c*/ 	.short	0x0380
        /*004e*/ 	.short	0x0008


	//----- nvinfo : EIATTR_SW_WAR
	.align		4
.L_16:
        /*0050*/ 	.byte	0x04, 0x36
        /*0052*/ 	.short	(.L_18 - .L_17)
.L_17:
        /*0054*/ 	.word	0x00000008
.L_18:


//--------------------- .nv.callgraph             --------------------------
	.section	.nv.callgraph,"",@"SHT_CUDA_CALLGRAPH"
	.align	4
	.sectionentsize	8
	.align		4
        /*0000*/ 	.word	0x00000000
	.align		4
        /*0004*/ 	.word	0xffffffff
	.align		4
        /*0008*/ 	.word	0x00000000
	.align		4
        /*000c*/ 	.word	0xfffffffe
	.align		4
        /*0010*/ 	.word	0x00000000
	.align		4
        /*0014*/ 	.word	0xfffffffd
	.align		4
        /*0018*/ 	.word	0x00000000
	.align		4
        /*001c*/ 	.word	0xfffffffc


//--------------------- .nv.constant4             --------------------------
	.section	.nv.constant4,"a",@progbits
	.align	8
	.align		8
.nv.constant4:
        /*0000*/ 	.dword	test


//--------------------- .text._Z8min_testPKf      --------------------------
	.section	.text._Z8min_testPKf,"ax",@progbits
	.align	128
        .global         _Z8min_testPKf
        .type           _Z8min_testPKf,@function
        .size           _Z8min_testPKf,(.L_x_5 - _Z8min_testPKf)
        .other          _Z8min_testPKf,@"STO_CUDA_ENTRY STV_DEFAULT"
_Z8min_testPKf:
.text._Z8min_testPKf:
[----:B------:R-:W-:Y:S01]  /*0000*/  LDC R1, c[0x0][0x37c] ;  /* 0x0000df00ff017b82 */ /* 0x000fe20000000800 */
[----:B------:R-:W0:Y:S01]  /*0010*/  S2R R13, SR_CTAID.X ;  /* 0x00000000000d7919 */ /* 0x000e220000002500 */
[----:B------:R-:W0:Y:S01]  /*0020*/  LDCU UR6, c[0x0][0x360] ;  /* 0x00006c00ff0677ac */ /* 0x000e220008000800 */
[----:B------:R-:W-:Y:S01]  /*0030*/  BSSY B0, `(.L_x_0) ;  /* 0x0000013000007945 */ /* 0x000fe20003800000 */
[----:B------:R-:W0:Y:S01]  /*0040*/  S2R R0, SR_TID.X ;  /* 0x0000000000007919 */ /* 0x000e220000002100 */
[----:B------:R-:W1:Y:S01]  /*0050*/  LDCU.64 UR4, c[0x0][0x358] ;  /* 0x00006b00ff0477ac */ /* 0x000e620008000a00 */
[----:B0-----:R-:W-:-:S05]  /*0060*/  IMAD R13, R13, UR6, R0 ;  /* 0x000000060d0d7c24 */ /* 0x001fca000f8e0200 */
[----:B------:R-:W-:-:S13]  /*0070*/  ISETP.GT.AND P0, PT, R13, 0x9, PT ;  /* 0x000000090d00780c */ /* 0x000fda0003f04270 */
[----:B-1----:R-:W-:Y:S05]  /*0080*/  @P0 BRA `(.L_x_1) ;  /* 0x0000000000340947 */ /* 0x002fea0003800000 */
[----:B------:R-:W0:Y:S08]  /*0090*/  LDC.64 R2, c[0x0][0x380] ;  /* 0x0000e000ff027b82 */ /* 0x000e300000000a00 */
[----:B------:R-:W1:Y:S01]  /*00a0*/  LDC.64 R4, c[0x4][RZ] ;  /* 0x01000000ff047b82 */ /* 0x000e620000000a00 */
[----:B0-----:R-:W-:-:S05]  /*00b0*/  IMAD.WIDE R2, R13, 0x4, R2 ;  /* 0x000000040d027825 */ /* 0x001fca00078e0202 */
[----:B------:R-:W2:Y:S04]  /*00c0*/  LDG.E R10, desc[UR4][R2.64] ;  /* 0x00000004020a7981 */ /* 0x000ea8000c1e1900 */
[----:B-1----:R-:W2:Y:S02]  /*00d0*/  LDG.E.64 R6, desc[UR4][R4.64] ;  /* 0x0000000404067981 */ /* 0x002ea4000c1e1b00 */
[----:B--2---:R-:W-:-:S13]  /*00e0*/  FSETP.GEU.AND P0, PT, R10, R6, PT ;  /* 0x000000060a00720b */ /* 0x004fda0003f0e000 */
[----:B------:R-:W-:Y:S05]  /*00f0*/  @P0 BRA `(.L_x_1) ;  /* 0x0000000000180947 */ /* 0x000fea0003800000 */
[----:B------:R-:W-:Y:S02]  /*0100*/  IMAD.MOV.U32 R8, RZ, RZ, R6 ;  /* 0x000000ffff087224 */ /* 0x000fe400078e0006 */
[----:B------:R-:W-:-:S07]  /*0110*/  IMAD.MOV.U32 R9, RZ, RZ, R7 ;  /* 0x000000ffff097224 */ /* 0x000fce00078e0007 */
.L_x_2:
[----:B------:R-:W-:Y:S05]  /*0120*/  YIELD ;  /* 0x0000000000007946 */ /* 0x000fea0003800000 */
[----:B------:R-:W2:Y:S02]  /*0130*/  ATOMG.E.CAS.64.STRONG.GPU PT, R8, [R4], R8, R10 ;  /* 0x00000008040873a9 */ /* 0x000ea400001ee50a */
[----:B--2---:R-:W-:-:S13]  /*0140*/  FSETP.GEU.AND P0, PT, R10, R8, PT ;  /* 0x000000080a00720b */ /* 0x004fda0003f0e000 */
[----:B------:R-:W-:Y:S05]  /*0150*/  @!P0 BRA `(.L_x_2) ;  /* 0xfffffffc00f08947 */ /* 0x000fea000383ffff */
.L_x_1:
[----:B------:R-:W-:Y:S05]  /*0160*/  BSYNC B0 ;  /* 0x0000000000007941 */ /* 0x000fea0003800000 */
.L_x_0:
[----:B------:R-:W-:-:S05]  /*0170*/  VIADD R0, R13, 0xfffffff6 ;  /* 0xfffffff60d007836 */ /* 0x000fca0000000000 */
[----:B------:R-:W-:-:S13]  /*0180*/  ISETP.GT.U32.AND P0, PT, R0, 0x9, PT ;  /* 0x000000090000780c */ /* 0x000fda0003f04070 */
[----:B------:R-:W-:Y:S05]  /*0190*/  @P0 EXIT ;  /* 0x000000000000094d */ /* 0x000fea0003800000 */
[----:B------:R-:W0:Y:S08]  /*01a0*/  LDC.64 R2, c[0x0][0x380] ;  /* 0x0000e000ff027b82 */ /* 0x000e300000000a00 */
[----:B------:R-:W1:Y:S01]  /*01b0*/  LDC.64 R8, c[0x4][RZ] ;  /* 0x01000000ff087b82 */ /* 0x000e620000000a00 */
[----:B0-----:R-:W-:-:S05]  /*01c0*/  IMAD.WIDE.U32 R2, R13, 0x4, R2 ;  /* 0x000000040d027825 */ /* 0x001fca00078e0002 */
[----:B------:R-:W2:Y:S04]  /*01d0*/  LDG.E R7, desc[UR4][R2.64] ;  /* 0x0000000402077981 */ /* 0x000ea8000c1e1900 */
[----:B-1----:R-:W2:Y:S02]  /*01e0*/  LDG.E.64 R4, desc[UR4][R8.64] ;  /* 0x0000000408047981 */ /* 0x002ea4000c1e1b00 */
[----:B--2---:R-:W-:-:S13]  /*01f0*/  FSETP.GEU.AND P0, PT, R7, R5, PT ;  /* 0x000000050700720b */ /* 0x004fda0003f0e000 */
[----:B------:R-:W-:Y:S05]  /*0200*/  @P0 EXIT ;  /* 0x000000000000094d */ /* 0x000fea0003800000 */
.L_x_3:
[----:B------:R-:W-:Y:S05]  /*0210*/  YIELD ;  /* 0x0000000000007946 */ /* 0x000fea0003800000 */
[----:B------:R-:W2:Y:S02]  /*0220*/  ATOMG.E.CAS.64.STRONG.GPU PT, R4, [R8], R4, R6 ;  /* 0x00000004080473a9 */ /* 0x000ea400001ee506 */
[----:B--2---:R-:W-:-:S13]  /*0230*/  FSETP.GEU.AND P0, PT, R7, R5, PT ;  /* 0x000000050700720b */ /* 0x004fda0003f0e000 */
[----:B------:R-:W-:Y:S05]  /*0240*/  @!P0 BRA `(.L_x_3) ;  /* 0xfffffffc00f08947 */ /* 0x000fea000383ffff */
[----:B------:R-:W-:Y:S05]  /*0250*/  EXIT ;  /* 0x000000000000794d */ /* 0x000fea0003800000 */
.L_x_4:
[----:B------:R-:W-:-:S00]  /*0260*/  BRA `(.L_x_4) ;  /* 0xfffffffc00fc7947 */ /* 0x000fc0000383ffff */
[----:B------:R-:W-:-:S00]  /*0270*/  NOP ;  /* 0x0000000000007918 */ /* 0x000fc00000000000 */
        /* <DEDUP_REMOVED lines=8> */
.L_x_5:


//--------------------- .nv.shared.reserved.0     --------------------------
	.section	.nv.shared.reserved.0,"aw",@nobits
	.weak		__nv_reservedSMEM_offset_0_alias
	.size		__nv_reservedSMEM_offset_0_alias, 0, 64
	.other		__nv_reservedSMEM_offset_0_alias,@"STO_CUDA_RESERVED_SHARED STV_DEFAULT"
__nv_reservedSMEM_offset_0_alias:
	.zero		0
	.zero		64


//--------------------- .nv.global                --------------------------
	.section	.nv.global,"aw",@nobits
	.align	8
.nv.global:
	.type		test,@object
	.size		test,(.L_0 - test)
test:
	.zero		16
.L_0:


//--------------------- .nv.constant0._Z8min_testPKf --------------------------
	.section	.nv.constant0._Z8min_testPKf,"a",@progbits
	.sectionflags	@""
	.align	4
.nv.constant0._Z8min_testPKf:
	.zero		904


//--------------------- SYMBOLS --------------------------

	.type		.nv.reservedSmem.offset0,@object
	.size		.nv.reservedSmem.offset0,0x4
